//
// Generated by NVIDIA NVVM Compiler
//
// Compiler Build ID: CL-36424714
// Cuda compilation tools, release 13.0, V13.0.88
// Based on NVVM 20.0.0
//

.version 9.0
.target sm_100
.address_size 64

	// .globl	_Z10vector_addPfS_S_i

.visible .entry _Z10vector_addPfS_S_i(
	.param .u64 .ptr .align 1 _Z10vector_addPfS_S_i_param_0,
	.param .u64 .ptr .align 1 _Z10vector_addPfS_S_i_param_1,
	.param .u64 .ptr .align 1 _Z10vector_addPfS_S_i_param_2,
	.param .u32 _Z10vector_addPfS_S_i_param_3
)
{
	.reg .pred 	%p<7>;
	.reg .b32 	%r<27>;
	.reg .b32 	%f<16>;
	.reg .b64 	%rd<31>;

	ld.param.u64 	%rd8, [_Z10vector_addPfS_S_i_param_0];
	ld.param.u64 	%rd9, [_Z10vector_addPfS_S_i_param_1];
	ld.param.u64 	%rd10, [_Z10vector_addPfS_S_i_param_2];
	ld.param.u32 	%r11, [_Z10vector_addPfS_S_i_param_3];
	cvta.to.global.u64 	%rd1, %rd8;
	cvta.to.global.u64 	%rd2, %rd10;
	cvta.to.global.u64 	%rd3, %rd9;
	mov.u32 	%r26, %tid.x;
	mov.u32 	%r2, %ntid.x;
	setp.ge.s32 	%p1, %r26, %r11;
	@%p1 bra 	$L__BB0_6;
	add.s32 	%r12, %r26, %r2;
	max.u32 	%r13, %r11, %r12;
	setp.lt.u32 	%p2, %r12, %r11;
	selp.u32 	%r14, 1, 0, %p2;
	add.s32 	%r15, %r12, %r14;
	sub.s32 	%r16, %r13, %r15;
	div.u32 	%r17, %r16, %r2;
	add.s32 	%r3, %r17, %r14;
	and.b32  	%r18, %r3, 3;
	setp.eq.s32 	%p3, %r18, 3;
	@%p3 bra 	$L__BB0_4;
	add.s32 	%r19, %r3, 1;
	and.b32  	%r20, %r19, 3;
	mul.wide.u32 	%rd30, %r26, 4;
	mul.wide.u32 	%rd5, %r2, 4;
	neg.s32 	%r24, %r20;
	mad.lo.s32 	%r26, %r2, %r20, %r26;
$L__BB0_3:
	.pragma "nounroll";
	add.s64 	%rd11, %rd3, %rd30;
	ld.global.f32 	%f1, [%rd11];
	add.s64 	%rd12, %rd2, %rd30;
	ld.global.f32 	%f2, [%rd12];
	add.f32 	%f3, %f1, %f2;
	add.s64 	%rd13, %rd1, %rd30;
	st.global.f32 	[%rd13], %f3;
	add.s64 	%rd30, %rd30, %rd5;
	add.s32 	%r24, %r24, 1;
	setp.ne.s32 	%p4, %r24, 0;
	@%p4 bra 	$L__BB0_3;
$L__BB0_4:
	setp.lt.u32 	%p5, %r3, 3;
	@%p5 bra 	$L__BB0_6;
$L__BB0_5:
	mul.wide.u32 	%rd14, %r26, 4;
	add.s64 	%rd15, %rd3, %rd14;
	ld.global.f32 	%f4, [%rd15];
	add.s64 	%rd16, %rd2, %rd14;
	ld.global.f32 	%f5, [%rd16];
	add.f32 	%f6, %f4, %f5;
	add.s64 	%rd17, %rd1, %rd14;
	st.global.f32 	[%rd17], %f6;
	add.s32 	%r21, %r26, %r2;
	mul.wide.u32 	%rd18, %r21, 4;
	add.s64 	%rd19, %rd3, %rd18;
	ld.global.f32 	%f7, [%rd19];
	add.s64 	%rd20, %rd2, %rd18;
	ld.global.f32 	%f8, [%rd20];
	add.f32 	%f9, %f7, %f8;
	add.s64 	%rd21, %rd1, %rd18;
	st.global.f32 	[%rd21], %f9;
	add.s32 	%r22, %r21, %r2;
	mul.wide.u32 	%rd22, %r22, 4;
	add.s64 	%rd23, %rd3, %rd22;
	ld.global.f32 	%f10, [%rd23];
	add.s64 	%rd24, %rd2, %rd22;
	ld.global.f32 	%f11, [%rd24];
	add.f32 	%f12, %f10, %f11;
	add.s64 	%rd25, %rd1, %rd22;
	st.global.f32 	[%rd25], %f12;
	add.s32 	%r23, %r22, %r2;
	mul.wide.u32 	%rd26, %r23, 4;
	add.s64 	%rd27, %rd3, %rd26;
	ld.global.f32 	%f13, [%rd27];
	add.s64 	%rd28, %rd2, %rd26;
	ld.global.f32 	%f14, [%rd28];
	add.f32 	%f15, %f13, %f14;
	add.s64 	%rd29, %rd1, %rd26;
	st.global.f32 	[%rd29], %f15;
	add.s32 	%r26, %r23, %r2;
	setp.lt.s32 	%p6, %r26, %r11;
	@%p6 bra 	$L__BB0_5;
$L__BB0_6:
	ret;

}


// ===== COMPILED SASS (sm_100) =====

	.target	sm_100

	.elftype	@"ET_EXEC"


//--------------------- .note.nv.tkinfo           --------------------------
	.section	.note.nv.tkinfo,"",@"SHT_NOTE"
	.sectionflags	@"SHF_NOTE_NV_TKINFO"
	.tkinfo
        /*0018*/ 	.word	0x00000002
        /*0030*/ 	.string	""
        /*0030*/ 	.string	"ptxas"
        /*0030*/ 	.string	"Cuda compilation tools, release 13.0, V13.0.88"
        /*0030*/ 	.string	"Build cuda_13.0.r13.0/compiler.36424714_0"
        /*0030*/ 	.string	"-arch sm_100 -m 64 "



//--------------------- .note.nv.cuinfo           --------------------------
	.section	.note.nv.cuinfo,"",@"SHT_NOTE"
	.sectionflags	@"SHF_NOTE_NV_CUINFO"
        /*0018*/ 	.short	0x0002
        /*001a*/ 	.short	0x0064
        /*001c*/ 	.short	0x0082
	.zero		2


//--------------------- .nv.info                  --------------------------
	.section	.nv.info,"",@"SHT_CUDA_INFO"
	.align	4


	//----- nvinfo : EIATTR_REGCOUNT
	.align		4
        /*0000*/ 	.byte	0x04, 0x2f
        /*0002*/ 	.short	(.L_1 - .L_0)
	.align		4
.L_0:
        /*0004*/ 	.word	index@(_Z10vector_addPfS_S_i)
        /*0008*/ 	.word	0x0000001c


	//----- nvinfo : EIATTR_FRAME_SIZE
	.align		4
.L_1:
        /*000c*/ 	.byte	0x04, 0x11
        /*000e*/ 	.short	(.L_3 - .L_2)
	.align		4
.L_2:
        /*0010*/ 	.word	index@(_Z10vector_addPfS_S_i)
        /*0014*/ 	.word	0x00000000


	//----- nvinfo : EIATTR_MIN_STACK_SIZE
	.align		4
.L_3:
        /*0018*/ 	.byte	0x04, 0x12
        /*001a*/ 	.short	(.L_5 - .L_4)
	.align		4
.L_4:
        /*001c*/ 	.word	index@(_Z10vector_addPfS_S_i)
        /*0020*/ 	.word	0x00000000
.L_5:


//--------------------- .nv.compat                --------------------------
	.section	.nv.compat,"",@"SHT_CUDA_COMPAT_INFO"
	.align	4
        /*0000*/ 	.byte	0x02, 0x09, 0x00, 0x00, 0x02, 0x02, 0x01, 0x00, 0x02, 0x05, 0x05, 0x00, 0x03, 0x07, 0x01, 0x01
        /*0010*/ 	.byte	0x02, 0x03, 0x00, 0x00, 0x02, 0x06, 0x01, 0x00, 0x04, 0x0b, 0x08, 0x00, 0x09, 0x00, 0x00, 0x00
        /*0020*/ 	.byte	0x00, 0x00, 0x00, 0x00


//--------------------- .nv.info._Z10vector_addPfS_S_i --------------------------
	.section	.nv.info._Z10vector_addPfS_S_i,"",@"SHT_CUDA_INFO"
	.sectionflags	@""
	.align	4


	//----- nvinfo : EIATTR_CUDA_API_VERSION
	.align		4
        /*0000*/ 	.byte	0x04, 0x37
        /*0002*/ 	.short	(.L_7 - .L_6)
.L_6:
        /*0004*/ 	.word	0x00000082


	//----- nvinfo : EIATTR_KPARAM_INFO
	.align		4
.L_7:
        /*0008*/ 	.byte	0x04, 0x17
        /*000a*/ 	.short	(.L_9 - .L_8)
.L_8:
        /*000c*/ 	.word	0x00000000
        /*0010*/ 	.short	0x0003
        /*0012*/ 	.short	0x0018
        /*0014*/ 	.byte	0x00, 0xf0, 0x11, 0x00


	//----- nvinfo : EIATTR_KPARAM_INFO
	.align		4
.L_9:
        /*0018*/ 	.byte	0x04, 0x17
        /*001a*/ 	.short	(.L_11 - .L_10)
.L_10:
        /*001c*/ 	.word	0x00000000
        /*0020*/ 	.short	0x0002
        /*0022*/ 	.short	0x0010
        /*0024*/ 	.byte	0x00, 0xf5, 0x21, 0x00


	//----- nvinfo : EIATTR_KPARAM_INFO
	.align		4
.L_11:
        /*0028*/ 	.byte	0x04, 0x17
        /*002a*/ 	.short	(.L_13 - .L_12)
.L_12:
        /*002c*/ 	.word	0x00000000
        /*0030*/ 	.short	0x0001
        /*0032*/ 	.short	0x0008
        /*0034*/ 	.byte	0x00, 0xf5, 0x21, 0x00


	//----- nvinfo : EIATTR_KPARAM_INFO
	.align		4
.L_13:
        /*0038*/ 	.byte	0x04, 0x17
        /*003a*/ 	.short	(.L_15 - .L_14)
.L_14:
        /*003c*/ 	.word	0x00000000
        /*0040*/ 	.short	0x0000
        /*0042*/ 	.short	0x0000
        /*0044*/ 	.byte	0x00, 0xf5, 0x21, 0x00


	//----- nvinfo : EIATTR_SPARSE_MMA_MASK
	.align		4
.L_15:
        /*0048*/ 	.byte	0x03, 0x50
        /*004a*/ 	.short	0x0000


	//----- nvinfo : EIATTR_MAXREG_COUNT
	.align		4
        /*004c*/ 	.byte	0x03, 0x1b
        /*004e*/ 	.short	0x00ff


	//----- nvinfo : EIATTR_MERCURY_ISA_VERSION
	.align		4
        /*0050*/ 	.byte	0x03, 0x5f
        /*0052*/ 	.short	0x0101


	//----- nvinfo : EIATTR_VRC_CTA_INIT_COUNT
	.align		4
        /*0054*/ 	.byte	0x02, 0x4a
	.zero		1
	.zero		1


	//----- nvinfo : EIATTR_EXIT_INSTR_OFFSETS
	.align		4
        /*0058*/ 	.byte	0x04, 0x1c
        /*005a*/ 	.short	(.L_17 - .L_16)


	//   ....[0]....
.L_16:
        /*005c*/ 	.word	0x00000050


	//   ....[1]....
        /*0060*/ 	.word	0x000003a0


	//   ....[2]....
        /*0064*/ 	.word	0x00000600


	//----- nvinfo : EIATTR_CRS_STACK_SIZE
	.align		4
.L_17:
        /*0068*/ 	.byte	0x04, 0x1e
        /*006a*/ 	.short	(.L_19 - .L_18)
.L_18:
        /*006c*/ 	.word	0x00000000


	//----- nvinfo : EIATTR_CBANK_PARAM_SIZE
	.align		4
.L_19:
        /*0070*/ 	.byte	0x03, 0x19
        /*0072*/ 	.short	0x001c


	//----- nvinfo : EIATTR_PARAM_CBANK
	.align		4
        /*0074*/ 	.byte	0x04, 0x0a
        /*0076*/ 	.short	(.L_21 - .L_20)
	.align		4
.L_20:
        /*0078*/ 	.word	index@(.nv.constant0._Z10vector_addPfS_S_i)
        /*007c*/ 	.short	0x0380
        /*007e*/ 	.short	0x001c


	//----- nvinfo : EIATTR_SW_WAR
	.align		4
.L_21:
        /*0080*/ 	.byte	0x04, 0x36
        /*0082*/ 	.short	(.L_23 - .L_22)
.L_22:
        /*0084*/ 	.word	0x00000008
.L_23:


//--------------------- .nv.callgraph             --------------------------
	.section	.nv.callgraph,"",@"SHT_CUDA_CALLGRAPH"
	.align	4
	.sectionentsize	8
	.align		4
        /*0000*/ 	.word	0x00000000
	.align		4
        /*0004*/ 	.word	0xffffffff
	.align		4
        /*0008*/ 	.word	0x00000000
	.align		4
        /*000c*/ 	.word	0xfffffffe
	.align		4
        /*0010*/ 	.word	0x00000000
	.align		4
        /*0014*/ 	.word	0xfffffffd
	.align		4
        /*0018*/ 	.word	0x00000000
	.align		4
        /*001c*/ 	.word	0xfffffffc


//--------------------- .text._Z10vector_addPfS_S_i --------------------------
	.section	.text._Z10vector_addPfS_S_i,"ax",@progbits
	.align	128
        .global         _Z10vector_addPfS_S_i
        .type           _Z10vector_addPfS_S_i,@function
        .size           _Z10vector_addPfS_S_i,(.L_x_5 - _Z10vector_addPfS_S_i)
        .other          _Z10vector_addPfS_S_i,@"STO_CUDA_ENTRY STV_DEFAULT"
_Z10vector_addPfS_S_i:
.text._Z10vector_addPfS_S_i:
[----:B------:R-:W-:Y:S01]  /*0000*/  LDC R1, c[0x0][0x37c] ;  /* 0x0000df00ff017b82 */ /* 0x000fe20000000800 */
[----:B------:R-:W0:Y:S01]  /*0010*/  S2R R5, SR_TID.X ;  /* 0x0000000000057919 */ /* 0x000e220000002100 */
[----:B------:R-:W0:Y:S06]  /*0020*/  LDCU UR6, c[0x0][0x398] ;  /* 0x00007300ff0677ac */ /* 0x000e2c0008000800 */
[----:B------:R-:W1:Y:S01]  /*0030*/  LDC R0, c[0x0][0x360] ;  /* 0x0000d800ff007b82 */ /* 0x000e620000000800 */
[----:B0-----:R-:W-:-:S13]  /*0040*/  ISETP.GE.AND P0, PT, R5, UR6, PT ;  /* 0x0000000605007c0c */ /* 0x001fda000bf06270 */
[----:B------:R-:W-:Y:S05]  /*0050*/  @P0 EXIT ;  /* 0x000000000000094d */ /* 0x000fea0003800000 */
[----:B-1----:R-:W0:Y:S01]  /*0060*/  I2F.U32.RP R8, R0 ;  /* 0x0000000000087306 */ /* 0x002e220000209000 */
[----:B------:R-:W-:Y:S01]  /*0070*/  IADD3 R4, PT, PT, R5, R0, RZ ;  /* 0x0000000005047210 */ /* 0x000fe20007ffe0ff */
[----:B------:R-:W1:Y:S01]  /*0080*/  LDCU.64 UR4, c[0x0][0x358] ;  /* 0x00006b00ff0477ac */ /* 0x000e620008000a00 */
[----:B------:R-:W-:Y:S01]  /*0090*/  ISETP.NE.U32.AND P2, PT, R0, RZ, PT ;  /* 0x000000ff0000720c */ /* 0x000fe20003f45070 */
[----:B------:R-:W-:Y:S01]  /*00a0*/  BSSY.RECONVERGENT B0, `(.L_x_0) ;  /* 0x000002f000007945 */ /* 0x000fe20003800200 */
[C---:B------:R-:W-:Y:S01]  /*00b0*/  ISETP.GE.U32.AND P0, PT, R4.reuse, UR6, PT ;  /* 0x0000000604007c0c */ /* 0x040fe2000bf06070 */
[----:B------:R-:W2:Y:S01]  /*00c0*/  LDCU.64 UR8, c[0x0][0x390] ;  /* 0x00007200ff0877ac */ /* 0x000ea20008000a00 */
[----:B------:R-:W-:Y:S02]  /*00d0*/  VIMNMX.U32 R7, PT, PT, R4, UR6, !PT ;  /* 0x0000000604077c48 */ /* 0x000fe4000ffe0000 */
[----:B------:R-:W-:Y:S01]  /*00e0*/  SEL R6, RZ, 0x1, P0 ;  /* 0x00000001ff067807 */ /* 0x000fe20000000000 */
[----:B------:R-:W3:Y:S03]  /*00f0*/  LDCU.128 UR12, c[0x0][0x380] ;  /* 0x00007000ff0c77ac */ /* 0x000ee60008000c00 */
[----:B------:R-:W-:Y:S01]  /*0100*/  IADD3 R7, PT, PT, R7, -R4, -R6 ;  /* 0x8000000407077210 */ /* 0x000fe20007ffe806 */
[----:B0-----:R-:W0:Y:S02]  /*0110*/  MUFU.RCP R8, R8 ;  /* 0x0000000800087308 */ /* 0x001e240000001000 */
[----:B0-----:R-:W-:-:S06]  /*0120*/  IADD3 R2, PT, PT, R8, 0xffffffe, RZ ;  /* 0x0ffffffe08027810 */ /* 0x001fcc0007ffe0ff */
[----:B------:R0:W4:Y:S02]  /*0130*/  F2I.FTZ.U32.TRUNC.NTZ R3, R2 ;  /* 0x0000000200037305 */ /* 0x000124000021f000 */
[----:B0-----:R-:W-:Y:S02]  /*0140*/  IMAD.MOV.U32 R2, RZ, RZ, RZ ;  /* 0x000000ffff027224 */ /* 0x001fe400078e00ff */
[----:B----4-:R-:W-:-:S04]  /*0150*/  IMAD.MOV R9, RZ, RZ, -R3 ;  /* 0x000000ffff097224 */ /* 0x010fc800078e0a03 */
[----:B------:R-:W-:-:S04]  /*0160*/  IMAD R9, R9, R0, RZ ;  /* 0x0000000009097224 */ /* 0x000fc800078e02ff */
[----:B------:R-:W-:-:S06]  /*0170*/  IMAD.HI.U32 R8, R3, R9, R2 ;  /* 0x0000000903087227 */ /* 0x000fcc00078e0002 */
[----:B------:R-:W-:-:S05]  /*0180*/  IMAD.HI.U32 R3, R8, R7, RZ ;  /* 0x0000000708037227 */ /* 0x000fca00078e00ff */
[----:B------:R-:W-:-:S05]  /*0190*/  IADD3 R2, PT, PT, -R3, RZ, RZ ;  /* 0x000000ff03027210 */ /* 0x000fca0007ffe1ff */
[----:B------:R-:W-:-:S05]  /*01a0*/  IMAD R7, R0, R2, R7 ;  /* 0x0000000200077224 */ /* 0x000fca00078e0207 */
[----:B------:R-:W-:-:S13]  /*01b0*/  ISETP.GE.U32.AND P0, PT, R7, R0, PT ;  /* 0x000000000700720c */ /* 0x000fda0003f06070 */
[----:B------:R-:W-:Y:S01]  /*01c0*/  @P0 IMAD.IADD R7, R7, 0x1, -R0 ;  /* 0x0000000107070824 */ /* 0x000fe200078e0a00 */
[----:B------:R-:W-:-:S04]  /*01d0*/  @P0 IADD3 R3, PT, PT, R3, 0x1, RZ ;  /* 0x0000000103030810 */ /* 0x000fc80007ffe0ff */
[----:B------:R-:W-:-:S13]  /*01e0*/  ISETP.GE.U32.AND P1, PT, R7, R0, PT ;  /* 0x000000000700720c */ /* 0x000fda0003f26070 */
[----:B------:R-:W-:Y:S01]  /*01f0*/  @P1 VIADD R3, R3, 0x1 ;  /* 0x0000000103031836 */ /* 0x000fe20000000000 */
[----:B------:R-:W-:-:S04]  /*0200*/  @!P2 LOP3.LUT R3, RZ, R0, RZ, 0x33, !PT ;  /* 0x00000000ff03a212 */ /* 0x000fc800078e33ff */
[----:B------:R-:W-:-:S04]  /*0210*/  IADD3 R2, PT, PT, R6, R3, RZ ;  /* 0x0000000306027210 */ /* 0x000fc80007ffe0ff */
[C---:B------:R-:W-:Y:S02]  /*0220*/  LOP3.LUT R3, R2.reuse, 0x3, RZ, 0xc0, !PT ;  /* 0x0000000302037812 */ /* 0x040fe400078ec0ff */
[----:B------:R-:W-:Y:S02]  /*0230*/  ISETP.GE.U32.AND P0, PT, R2, 0x3, PT ;  /* 0x000000030200780c */ /* 0x000fe40003f06070 */
[----:B------:R-:W-:-:S13]  /*0240*/  ISETP.NE.AND P1, PT, R3, 0x3, PT ;  /* 0x000000030300780c */ /* 0x000fda0003f25270 */
[----:B-123--:R-:W-:Y:S05]  /*0250*/  @!P1 BRA `(.L_x_1) ;  /* 0x00000000004c9947 */ /* 0x00efea0003800000 */
[----:B------:R-:W-:-:S04]  /*0260*/  IADD3 R2, PT, PT, R2, 0x1, RZ ;  /* 0x0000000102027810 */ /* 0x000fc80007ffe0ff */
[----:B------:R-:W-:Y:S01]  /*0270*/  LOP3.LUT R4, R2, 0x3, RZ, 0xc0, !PT ;  /* 0x0000000302047812 */ /* 0x000fe200078ec0ff */
[----:B------:R-:W-:-:S04]  /*0280*/  IMAD.WIDE.U32 R2, R5, 0x4, RZ ;  /* 0x0000000405027825 */ /* 0x000fc800078e00ff */
[----:B------:R-:W-:Y:S02]  /*0290*/  IMAD R5, R4, R0, R5 ;  /* 0x0000000004057224 */ /* 0x000fe400078e0205 */
[----:B------:R-:W-:-:S07]  /*02a0*/  IMAD.MOV R4, RZ, RZ, -R4 ;  /* 0x000000ffff047224 */ /* 0x000fce00078e0a04 */
.L_x_2:
[C---:B------:R-:W-:Y:S02]  /*02b0*/  IADD3 R8, P2, PT, R2.reuse, UR8, RZ ;  /* 0x0000000802087c10 */ /* 0x040fe4000ff5e0ff */
[----:B------:R-:W-:Y:S02]  /*02c0*/  IADD3 R6, P1, PT, R2, UR14, RZ ;  /* 0x0000000e02067c10 */ /* 0x000fe4000ff3e0ff */
[C---:B------:R-:W-:Y:S02]  /*02d0*/  IADD3.X R9, PT, PT, R3.reuse, UR9, RZ, P2, !PT ;  /* 0x0000000903097c10 */ /* 0x040fe400097fe4ff */
[----:B------:R-:W-:-:S04]  /*02e0*/  IADD3.X R7, PT, PT, R3, UR15, RZ, P1, !PT ;  /* 0x0000000f03077c10 */ /* 0x000fc80008ffe4ff */
[----:B------:R-:W2:Y:S04]  /*02f0*/  LDG.E R9, desc[UR4][R8.64] ;  /* 0x0000000408097981 */ /* 0x000ea8000c1e1900 */
[----:B------:R-:W2:Y:S01]  /*0300*/  LDG.E R6, desc[UR4][R6.64] ;  /* 0x0000000406067981 */ /* 0x000ea2000c1e1900 */
[----:B0-----:R-:W-:-:S04]  /*0310*/  IADD3 R10, P1, PT, R2, UR12, RZ ;  /* 0x0000000c020a7c10 */ /* 0x001fc8000ff3e0ff */
[----:B------:R-:W-:Y:S02]  /*0320*/  IADD3.X R11, PT, PT, R3, UR13, RZ, P1, !PT ;  /* 0x0000000d030b7c10 */ /* 0x000fe40008ffe4ff */
[----:B------:R-:W-:-:S04]  /*0330*/  IADD3 R4, PT, PT, R4, 0x1, RZ ;  /* 0x0000000104047810 */ /* 0x000fc80007ffe0ff */
[----:B------:R-:W-:Y:S01]  /*0340*/  ISETP.NE.AND P1, PT, R4, RZ, PT ;  /* 0x000000ff0400720c */ /* 0x000fe20003f25270 */
[----:B------:R-:W-:-:S04]  /*0350*/  IMAD.WIDE.U32 R2, R0, 0x4, R2 ;  /* 0x0000000400027825 */ /* 0x000fc800078e0002 */
[----:B--2---:R-:W-:-:S05]  /*0360*/  FADD R13, R6, R9 ;  /* 0x00000009060d7221 */ /* 0x004fca0000000000 */
[----:B------:R0:W-:Y:S03]  /*0370*/  STG.E desc[UR4][R10.64], R13 ;  /* 0x0000000d0a007986 */ /* 0x0001e6000c101904 */
[----:B------:R-:W-:Y:S05]  /*0380*/  @P1 BRA `(.L_x_2) ;  /* 0xfffffffc00c81947 */ /* 0x000fea000383ffff */
.L_x_1:
[----:B------:R-:W-:Y:S05]  /*0390*/  BSYNC.RECONVERGENT B0 ;  /* 0x0000000000007941 */ /* 0x000fea0003800200 */
.L_x_0:
[----:B------:R-:W-:Y:S05]  /*03a0*/  @!P0 EXIT ;  /* 0x000000000000894d */ /* 0x000fea0003800000 */
.L_x_3:
[----:B------:R-:W0:Y:S08]  /*03b0*/  LDC.64 R6, c[0x0][0x388] ;  /* 0x0000e200ff067b82 */ /* 0x000e300000000a00 */
[----:B------:R-:W1:Y:S08]  /*03c0*/  LDC.64 R2, c[0x0][0x390] ;  /* 0x0000e400ff027b82 */ /* 0x000e700000000a00 */
[----:B--2---:R-:W2:Y:S01]  /*03d0*/  LDC.64 R8, c[0x0][0x380] ;  /* 0x0000e000ff087b82 */ /* 0x004ea20000000a00 */
[----:B0-----:R-:W-:-:S06]  /*03e0*/  IMAD.WIDE.U32 R10, R5, 0x4, R6 ;  /* 0x00000004050a7825 */ /* 0x001fcc00078e0006 */
[----:B------:R-:W3:Y:S01]  /*03f0*/  LDG.E R10, desc[UR4][R10.64] ;  /* 0x000000040a0a7981 */ /* 0x000ee2000c1e1900 */
[----:B-1----:R-:W-:-:S06]  /*0400*/  IMAD.WIDE.U32 R12, R5, 0x4, R2 ;  /* 0x00000004050c7825 */ /* 0x002fcc00078e0002 */
[----:B------:R-:W3:Y:S01]  /*0410*/  LDG.E R13, desc[UR4][R12.64] ;  /* 0x000000040c0d7981 */ /* 0x000ee2000c1e1900 */
[----:B------:R-:W-:Y:S01]  /*0420*/  IADD3 R19, PT, PT, R0, R5, RZ ;  /* 0x0000000500137210 */ /* 0x000fe20007ffe0ff */
[----:B--2---:R-:W-:-:S04]  /*0430*/  IMAD.WIDE.U32 R4, R5, 0x4, R8 ;  /* 0x0000000405047825 */ /* 0x004fc800078e0008 */
[----:B------:R-:W-:-:S04]  /*0440*/  IMAD.WIDE.U32 R14, R19, 0x4, R6 ;  /* 0x00000004130e7825 */ /* 0x000fc800078e0006 */
[----:B------:R-:W-:-:S04]  /*0450*/  IMAD.WIDE.U32 R16, R19, 0x4, R2 ;  /* 0x0000000413107825 */ /* 0x000fc800078e0002 */
[----:B---3--:R-:W-:-:S05]  /*0460*/  FADD R21, R10, R13 ;  /* 0x0000000d0a157221 */ /* 0x008fca0000000000 */
[----:B------:R0:W-:Y:S04]  /*0470*/  STG.E desc[UR4][R4.64], R21 ;  /* 0x0000001504007986 */ /* 0x0001e8000c101904 */
[----:B------:R-:W2:Y:S04]  /*0480*/  LDG.E R14, desc[UR4][R14.64] ;  /* 0x000000040e0e7981 */ /* 0x000ea8000c1e1900 */
[----:B------:R-:W2:Y:S01]  /*0490*/  LDG.E R17, desc[UR4][R16.64] ;  /* 0x0000000410117981 */ /* 0x000ea2000c1e1900 */
[C---:B------:R-:W-:Y:S02]  /*04a0*/  IMAD.IADD R25, R19.reuse, 0x1, R0 ;  /* 0x0000000113197824 */ /* 0x040fe400078e0200 */
[----:B------:R-:W-:-:S04]  /*04b0*/  IMAD.WIDE.U32 R10, R19, 0x4, R8 ;  /* 0x00000004130a7825 */ /* 0x000fc800078e0008 */
[----:B------:R-:W-:-:S04]  /*04c0*/  IMAD.WIDE.U32 R12, R25, 0x4, R6 ;  /* 0x00000004190c7825 */ /* 0x000fc800078e0006 */
[----:B------:R-:W-:-:S04]  /*04d0*/  IMAD.WIDE.U32 R18, R25, 0x4, R2 ;  /* 0x0000000419127825 */ /* 0x000fc800078e0002 */
[----:B--2---:R-:W-:-:S05]  /*04e0*/  FADD R23, R14, R17 ;  /* 0x000000110e177221 */ /* 0x004fca0000000000 */
[----:B------:R1:W-:Y:S04]  /*04f0*/  STG.E desc[UR4][R10.64], R23 ;  /* 0x000000170a007986 */ /* 0x0003e8000c101904 */
[----:B------:R-:W2:Y:S04]  /*0500*/  LDG.E R12, desc[UR4][R12.64] ;  /* 0x000000040c0c7981 */ /* 0x000ea8000c1e1900 */
[----:B------:R-:W2:Y:S01]  /*0510*/  LDG.E R19, desc[UR4][R18.64] ;  /* 0x0000000412137981 */ /* 0x000ea2000c1e1900 */
[C---:B0-----:R-:W-:Y:S01]  /*0520*/  IADD3 R5, PT, PT, R25.reuse, R0, RZ ;  /* 0x0000000019057210 */ /* 0x041fe20007ffe0ff */
[----:B------:R-:W-:-:S04]  /*0530*/  IMAD.WIDE.U32 R14, R25, 0x4, R8 ;  /* 0x00000004190e7825 */ /* 0x000fc800078e0008 */
[----:B------:R-:W-:-:S04]  /*0540*/  IMAD.WIDE.U32 R6, R5, 0x4, R6 ;  /* 0x0000000405067825 */ /* 0x000fc800078e0006 */
[----:B------:R-:W-:-:S04]  /*0550*/  IMAD.WIDE.U32 R2, R5, 0x4, R2 ;  /* 0x0000000405027825 */ /* 0x000fc800078e0002 */
[----:B--2---:R-:W-:-:S05]  /*0560*/  FADD R17, R12, R19 ;  /* 0x000000130c117221 */ /* 0x004fca0000000000 */
[----:B------:R2:W-:Y:S04]  /*0570*/  STG.E desc[UR4][R14.64], R17 ;  /* 0x000000110e007986 */ /* 0x0005e8000c101904 */
[----:B------:R-:W1:Y:S04]  /*0580*/  LDG.E R6, desc[UR4][R6.64] ;  /* 0x0000000406067981 */ /* 0x000e68000c1e1900 */
[----:B------:R-:W1:Y:S01]  /*0590*/  LDG.E R3, desc[UR4][R2.64] ;  /* 0x0000000402037981 */ /* 0x000e62000c1e1900 */
[C---:B------:R-:W-:Y:S01]  /*05a0*/  IMAD.WIDE.U32 R8, R5.reuse, 0x4, R8 ;  /* 0x0000000405087825 */ /* 0x040fe200078e0008 */
[----:B------:R-:W-:-:S04]  /*05b0*/  IADD3 R5, PT, PT, R5, R0, RZ ;  /* 0x0000000005057210 */ /* 0x000fc80007ffe0ff */
[----:B------:R-:W-:Y:S01]  /*05c0*/  ISETP.GE.AND P0, PT, R5, UR6, PT ;  /* 0x0000000605007c0c */ /* 0x000fe2000bf06270 */
[----:B-1----:R-:W-:-:S05]  /*05d0*/  FADD R11, R6, R3 ;  /* 0x00000003060b7221 */ /* 0x002fca0000000000 */
[----:B------:R2:W-:Y:S07]  /*05e0*/  STG.E desc[UR4][R8.64], R11 ;  /* 0x0000000b08007986 */ /* 0x0005ee000c101904 */
[----:B------:R-:W-:Y:S05]  /*05f0*/  @!P0 BRA `(.L_x_3) ;  /* 0xfffffffc006c8947 */ /* 0x000fea000383ffff */
[----:B------:R-:W-:Y:S05]  /*0600*/  EXIT ;  /* 0x000000000000794d */ /* 0x000fea0003800000 */
.L_x_4:
[----:B------:R-:W-:-:S00]  /*0610*/  BRA `(.L_x_4) ;  /* 0xfffffffc00fc7947 */ /* 0x000fc0000383ffff */
[----:B------:R-:W-:-:S00]  /*0620*/  NOP ;  /* 0x0000000000007918 */ /* 0x000fc00000000000 */
        /* <DEDUP_REMOVED lines=13> */
.L_x_5:


//--------------------- .nv.shared.reserved.0     --------------------------
	.section	.nv.shared.reserved.0,"aw",@nobits
	.weak		__nv_reservedSMEM_offset_0_alias
	.size		__nv_reservedSMEM_offset_0_alias, 0, 64
	.other		__nv_reservedSMEM_offset_0_alias,@"STO_CUDA_RESERVED_SHARED STV_DEFAULT"
__nv_reservedSMEM_offset_0_alias:
	.zero		0
	.zero		64


//--------------------- .nv.constant0._Z10vector_addPfS_S_i --------------------------
	.section	.nv.constant0._Z10vector_addPfS_S_i,"a",@progbits
	.sectionflags	@""
	.align	4
.nv.constant0._Z10vector_addPfS_S_i:
	.zero		924


//--------------------- SYMBOLS --------------------------

	.type		.nv.reservedSmem.offset0,@object
	.size		.nv.reservedSmem.offset0,0x4
